	.headerflags	@"EF_CUDA_TEXMODE_UNIFIED EF_CUDA_64BIT_ADDRESS EF_CUDA_ACCELERATORS EF_CUDA_SM90 EF_CUDA_VIRTUAL_SM(EF_CUDA_SM90)"
	.elftype	@"ET_EXEC"


//--------------------- .nv.info                  --------------------------
	.section	.nv.info,"",@"SHT_CUDA_INFO"
	.align	4


	//----- nvinfo : EIATTR_REGCOUNT
	.align		4
        /*0000*/ 	.byte	0x04, 0x2f
        /*0002*/ 	.short	(.L_3 - .L_2)
	.align		4
.L_2:
        /*0004*/ 	.word	index@(triton_poi_fused__native_batch_norm_legit_no_training_relu_60)
        /*0008*/ 	.word	0x0000001a


	//----- nvinfo : EIATTR_MIN_STACK_SIZE
	.align		4
.L_3:
        /*000c*/ 	.byte	0x04, 0x12
        /*000e*/ 	.short	(.L_5 - .L_4)
	.align		4
.L_4:
        /*0010*/ 	.word	index@(triton_poi_fused__native_batch_norm_legit_no_training_relu_60)
        /*0014*/ 	.word	0x00000000


	//----- nvinfo : EIATTR_FRAME_SIZE
	.align		4
.L_5:
        /*0018*/ 	.byte	0x04, 0x11
        /*001a*/ 	.short	(.L_7 - .L_6)
	.align		4
.L_6:
        /*001c*/ 	.word	index@(triton_poi_fused__native_batch_norm_legit_no_training_relu_60)
        /*0020*/ 	.word	0x00000000


	//----- nvinfo : EIATTR_MIN_STACK_SIZE
	.align		4
.L_7:
        /*0024*/ 	.byte	0x04, 0x12
        /*0026*/ 	.short	(.L_9 - .L_8)
	.align		4
.L_8:
        /*0028*/ 	.word	index@(triton_poi_fused__native_batch_norm_legit_no_training_relu_60)
        /*002c*/ 	.word	0x00000000
.L_9:


//--------------------- .nv.info.triton_poi_fused__native_batch_norm_legit_no_training_relu_60 --------------------------
	.section	.nv.info.triton_poi_fused__native_batch_norm_legit_no_training_relu_60,"",@"SHT_CUDA_INFO"
	.sectionflags	@""
	.align	4


	//----- nvinfo : EIATTR_CUDA_API_VERSION
	.align		4
        /*0000*/ 	.byte	0x04, 0x37
        /*0002*/ 	.short	(.L_11 - .L_10)
.L_10:
        /*0004*/ 	.word	0x0000007c


	//----- nvinfo : EIATTR_KPARAM_INFO
	.align		4
.L_11:
        /*0008*/ 	.byte	0x04, 0x17
        /*000a*/ 	.short	(.L_13 - .L_12)
.L_12:
        /*000c*/ 	.word	0x00000000
        /*0010*/ 	.short	0x0007
        /*0012*/ 	.short	0x0034
        /*0014*/ 	.byte	0x00, 0xf0, 0x11, 0x00


	//----- nvinfo : EIATTR_KPARAM_INFO
	.align		4
.L_13:
        /*0018*/ 	.byte	0x04, 0x17
        /*001a*/ 	.short	(.L_15 - .L_14)
.L_14:
        /*001c*/ 	.word	0x00000000
        /*0020*/ 	.short	0x0006
        /*0022*/ 	.short	0x0030
        /*0024*/ 	.byte	0x00, 0xf0, 0x11, 0x00


	//----- nvinfo : EIATTR_KPARAM_INFO
	.align		4
.L_15:
        /*0028*/ 	.byte	0x04, 0x17
        /*002a*/ 	.short	(.L_17 - .L_16)
.L_16:
        /*002c*/ 	.word	0x00000000
        /*0030*/ 	.short	0x0005
        /*0032*/ 	.short	0x0028
        /*0034*/ 	.byte	0x00, 0xf4, 0x21, 0x00


	//----- nvinfo : EIATTR_KPARAM_INFO
	.align		4
.L_17:
        /*0038*/ 	.byte	0x04, 0x17
        /*003a*/ 	.short	(.L_19 - .L_18)
.L_18:
        /*003c*/ 	.word	0x00000000
        /*0040*/ 	.short	0x0004
        /*0042*/ 	.short	0x0020
        /*0044*/ 	.byte	0x00, 0xf4, 0x21, 0x00


	//----- nvinfo : EIATTR_KPARAM_INFO
	.align		4
.L_19:
        /*0048*/ 	.byte	0x04, 0x17
        /*004a*/ 	.short	(.L_21 - .L_20)
.L_20:
        /*004c*/ 	.word	0x00000000
        /*0050*/ 	.short	0x0003
        /*0052*/ 	.short	0x0018
        /*0054*/ 	.byte	0x00, 0xf4, 0x21, 0x00


	//----- nvinfo : EIATTR_KPARAM_INFO
	.align		4
.L_21:
        /*0058*/ 	.byte	0x04, 0x17
        /*005a*/ 	.short	(.L_23 - .L_22)
.L_22:
        /*005c*/ 	.word	0x00000000
        /*0060*/ 	.short	0x0002
        /*0062*/ 	.short	0x0010
        /*0064*/ 	.byte	0x00, 0xf4, 0x21, 0x00


	//----- nvinfo : EIATTR_KPARAM_INFO
	.align		4
.L_23:
        /*0068*/ 	.byte	0x04, 0x17
        /*006a*/ 	.short	(.L_25 - .L_24)
.L_24:
        /*006c*/ 	.word	0x00000000
        /*0070*/ 	.short	0x0001
        /*0072*/ 	.short	0x0008
        /*0074*/ 	.byte	0x00, 0xf4, 0x21, 0x00


	//----- nvinfo : EIATTR_KPARAM_INFO
	.align		4
.L_25:
        /*0078*/ 	.byte	0x04, 0x17
        /*007a*/ 	.short	(.L_27 - .L_26)
.L_26:
        /*007c*/ 	.word	0x00000000
        /*0080*/ 	.short	0x0000
        /*0082*/ 	.short	0x0000
        /*0084*/ 	.byte	0x00, 0xf4, 0x21, 0x00


	//----- nvinfo : EIATTR_SPARSE_MMA_MASK
	.align		4
.L_27:
        /*0088*/ 	.byte	0x03, 0x50
        /*008a*/ 	.short	0x0000


	//----- nvinfo : EIATTR_MAXREG_COUNT
	.align		4
        /*008c*/ 	.byte	0x03, 0x1b
        /*008e*/ 	.short	0x00ff


	//----- nvinfo : EIATTR_EXIT_INSTR_OFFSETS
	.align		4
        /*0090*/ 	.byte	0x04, 0x1c
        /*0092*/ 	.short	(.L_29 - .L_28)


	//   ....[0]....
.L_28:
        /*0094*/ 	.word	0x00000590


	//   ....[1]....
        /*0098*/ 	.word	0x000005e0


	//----- nvinfo : EIATTR_REQNTID
	.align		4
.L_29:
        /*009c*/ 	.byte	0x04, 0x10
        /*009e*/ 	.short	(.L_31 - .L_30)
.L_30:
        /*00a0*/ 	.word	0x00000080
        /*00a4*/ 	.word	0x00000001
        /*00a8*/ 	.word	0x00000001


	//----- nvinfo : EIATTR_CBANK_PARAM_SIZE
	.align		4
.L_31:
        /*00ac*/ 	.byte	0x03, 0x19
        /*00ae*/ 	.short	0x0038


	//----- nvinfo : EIATTR_PARAM_CBANK
	.align		4
        /*00b0*/ 	.byte	0x04, 0x0a
        /*00b2*/ 	.short	(.L_33 - .L_32)
	.align		4
.L_32:
        /*00b4*/ 	.word	index@(.nv.constant0.triton_poi_fused__native_batch_norm_legit_no_training_relu_60)
        /*00b8*/ 	.short	0x0210
        /*00ba*/ 	.short	0x0038


	//----- nvinfo : EIATTR_SW_WAR
	.align		4
.L_33:
        /*00bc*/ 	.byte	0x04, 0x36
        /*00be*/ 	.short	(.L_35 - .L_34)
.L_34:
        /*00c0*/ 	.word	0x00000008
.L_35:


//--------------------- .nv.callgraph             --------------------------
	.section	.nv.callgraph,"",@"SHT_CUDA_CALLGRAPH"
	.align	4
	.sectionentsize	8
	.align		4
        /*0000*/ 	.word	0x00000000
	.align		4
        /*0004*/ 	.word	0xffffffff
	.align		4
        /*0008*/ 	.word	0x00000000
	.align		4
        /*000c*/ 	.word	0xfffffffe
	.align		4
        /*0010*/ 	.word	0x00000000
	.align		4
        /*0014*/ 	.word	0xfffffffd
	.align		4
        /*0018*/ 	.word	0x00000000
	.align		4
        /*001c*/ 	.word	0xfffffffc


//--------------------- .nv.constant4             --------------------------
	.section	.nv.constant4,"a",@progbits
	.align	8
	.align		8
.nv.constant4:
        /*0000*/ 	.dword	_$_str
	.align		8
        /*0008*/ 	.dword	_$_str_$_2


//--------------------- .text.triton_poi_fused__native_batch_norm_legit_no_training_relu_60 --------------------------
	.section	.text.triton_poi_fused__native_batch_norm_legit_no_training_relu_60,"ax",@progbits
	.sectionflags	@"SHF_BARRIERS=1"
	.align	128
        .global         triton_poi_fused__native_batch_norm_legit_no_training_relu_60
        .type           triton_poi_fused__native_batch_norm_legit_no_training_relu_60,@function
        .size           triton_poi_fused__native_batch_norm_legit_no_training_relu_60,(.L_x_1 - triton_poi_fused__native_batch_norm_legit_no_training_relu_60)
        .other          triton_poi_fused__native_batch_norm_legit_no_training_relu_60,@"STO_CUDA_ENTRY STV_DEFAULT"
triton_poi_fused__native_batch_norm_legit_no_training_relu_60:
.text.triton_poi_fused__native_batch_norm_legit_no_training_relu_60:
[----:B------:R-:W0:Y:S01]  /*0000*/  LDC R1, c[0x0][0x28] ;  /* 0x00000a00ff017b82 */ /* 0x000e220000000800 */
[----:B------:R-:W1:Y:S07]  /*0010*/  S2R R8, SR_TID.X ;  /* 0x0000000000087919 */ /* 0x000e6e0000002100 */
[----:B------:R-:W2:Y:S01]  /*0020*/  LDC.64 R2, c[0x0][0x220] ;  /* 0x00008800ff027b82 */ /* 0x000ea20000000a00 */
[----:B------:R-:W-:Y:S01]  /*0030*/  ULDC.64 UR6, c[0x0][0x208] ;  /* 0x0000820000067ab9 */ /* 0x000fe20000000a00 */
[----:B------:R-:W3:Y:S01]  /*0040*/  S2R R9, SR_CTAID.Y ;  /* 0x0000000000097919 */ /* 0x000ee20000002600 */
[----:B------:R-:W4:Y:S05]  /*0050*/  S2R R14, SR_CTAID.X ;  /* 0x00000000000e7919 */ /* 0x000f2a0000002500 */
[----:B------:R-:W5:Y:S08]  /*0060*/  LDC.64 R12, c[0x0][0x210] ;  /* 0x00008400ff0c7b82 */ /* 0x000f700000000a00 */
[----:B------:R-:W4:Y:S08]  /*0070*/  LDC.64 R18, c[0x0][0x218] ;  /* 0x00008600ff127b82 */ /* 0x000f300000000a00 */
[----:B------:R-:W5:Y:S01]  /*0080*/  LDC.64 R16, c[0x0][0x230] ;  /* 0x00008c00ff107b82 */ /* 0x000f620000000a00 */
[----:B-1----:R-:W-:-:S07]  /*0090*/  IMAD.SHL.U32 R0, R8, 0x2, RZ ;  /* 0x0000000208007824 */ /* 0x002fce00078e00ff */
[----:B------:R-:W1:Y:S01]  /*00a0*/  LDC.64 R10, c[0x0][0x228] ;  /* 0x00008a00ff0a7b82 */ /* 0x000e620000000a00 */
[----:B------:R-:W-:-:S04]  /*00b0*/  LOP3.LUT R0, R0, 0xfe, RZ, 0xc0, !PT ;  /* 0x000000fe00007812 */ /* 0x000fc800078ec0ff */
[----:B---3--:R-:W-:-:S04]  /*00c0*/  PRMT R4, R0, 0x6540, R9 ;  /* 0x0000654000047816 */ /* 0x008fc80000000009 */
[C---:B------:R-:W-:Y:S01]  /*00d0*/  ISETP.GE.AND P2, PT, R4.reuse, 0xd00, PT ;  /* 0x00000d000400780c */ /* 0x040fe20003f46270 */
[----:B------:R-:W-:-:S05]  /*00e0*/  IMAD.HI R5, R4, 0x4ec4ec4f, RZ ;  /* 0x4ec4ec4f04057827 */ /* 0x000fca00078e02ff */
[----:B------:R-:W-:-:S04]  /*00f0*/  SHF.R.U32.HI R6, RZ, 0x1f, R5 ;  /* 0x0000001fff067819 */ /* 0x000fc80000011605 */
[----:B------:R-:W-:Y:S02]  /*0100*/  LEA.HI.SX32 R5, R5, R6, 0x18 ;  /* 0x0000000605057211 */ /* 0x000fe400078fc2ff */
[----:B------:R-:W-:-:S03]  /*0110*/  CS2R R6, SRZ ;  /* 0x0000000000067805 */ /* 0x000fc6000001ff00 */
[----:B------:R-:W-:-:S04]  /*0120*/  IMAD R15, R5, -0x340, R4 ;  /* 0xfffffcc0050f7824 */ /* 0x000fc800078e0204 */
[----:B--2---:R-:W-:-:S05]  /*0130*/  IMAD.WIDE R2, R15, 0x4, R2 ;  /* 0x000000040f027825 */ /* 0x004fca00078e0202 */
[----:B------:R2:W3:Y:S01]  /*0140*/  @!P2 LDG.E.EL.64 R6, desc[UR6][R2.64] ;  /* 0x000000060206a981 */ /* 0x0004e2000c2e1b00 */
[C---:B----4-:R-:W-:Y:S01]  /*0150*/  ISETP.GE.AND P0, PT, R14.reuse, 0x4, PT ;  /* 0x000000040e00780c */ /* 0x050fe20003f06270 */
[----:B------:R-:W-:Y:S02]  /*0160*/  IMAD R20, R14, 0x340, R15 ;  /* 0x000003400e147824 */ /* 0x000fe400078e020f */
[----:B0----5:R-:W-:Y:S01]  /*0170*/  IMAD.WIDE R22, R15, 0x4, R16 ;  /* 0x000000040f167825 */ /* 0x021fe200078e0210 */
[----:B------:R-:W-:-:S03]  /*0180*/  ISETP.LT.AND P1, PT, R4, 0xd00, !P0 ;  /* 0x00000d000400780c */ /* 0x000fc60004721270 */
[----:B------:R-:W-:Y:S01]  /*0190*/  IMAD R5, R5, 0xd00, R20 ;  /* 0x00000d0005057824 */ /* 0x000fe200078e0214 */
[----:B--2---:R-:W-:Y:S01]  /*01a0*/  CS2R R2, SRZ ;  /* 0x0000000000027805 */ /* 0x004fe2000001ff00 */
[----:B------:R-:W-:-:S04]  /*01b0*/  IMAD.WIDE R20, R15, 0x4, R18 ;  /* 0x000000040f147825 */ /* 0x000fc800078e0212 */
[----:B------:R-:W-:Y:S01]  /*01c0*/  IMAD.WIDE R12, R5, 0x4, R12 ;  /* 0x00000004050c7825 */ /* 0x000fe200078e020c */
[----:B------:R-:W-:Y:S02]  /*01d0*/  CS2R R4, SRZ ;  /* 0x0000000000047805 */ /* 0x000fe4000001ff00 */
[----:B------:R-:W-:Y:S01]  /*01e0*/  CS2R R16, SRZ ;  /* 0x0000000000107805 */ /* 0x000fe2000001ff00 */
[----:B-1----:R-:W-:Y:S01]  /*01f0*/  IMAD.WIDE R10, R15, 0x4, R10 ;  /* 0x000000040f0a7825 */ /* 0x002fe200078e020a */
[----:B------:R-:W2:Y:S01]  /*0200*/  @P1 LDG.E.EL.64 R2, desc[UR6][R12.64] ;  /* 0x000000060c021981 */ /* 0x000ea2000c2e1b00 */
[----:B------:R-:W-:-:S03]  /*0210*/  CS2R R18, SRZ ;  /* 0x0000000000127805 */ /* 0x000fc6000001ff00 */
[----:B------:R-:W2:Y:S04]  /*0220*/  @!P2 LDG.E.EL.64 R4, desc[UR6][R20.64] ;  /* 0x000000061404a981 */ /* 0x000ea8000c2e1b00 */
[----:B------:R0:W4:Y:S04]  /*0230*/  @!P2 LDG.E.EL.64 R16, desc[UR6][R10.64] ;  /* 0x000000060a10a981 */ /* 0x000128000c2e1b00 */
[----:B------:R-:W4:Y:S01]  /*0240*/  @!P2 LDG.E.EL.64 R18, desc[UR6][R22.64] ;  /* 0x000000061612a981 */ /* 0x000f22000c2e1b00 */
[----:B------:R-:W1:Y:S01]  /*0250*/  S2UR UR5, SR_CgaCtaId ;  /* 0x00000000000579c3 */ /* 0x000e620000008800 */
[----:B------:R-:W-:Y:S01]  /*0260*/  UMOV UR4, 0x400 ;  /* 0x0000040000047882 */ /* 0x000fe20000000000 */
[----:B------:R-:W-:Y:S01]  /*0270*/  LOP3.LUT R8, R8, 0x7f, RZ, 0xc0, !PT ;  /* 0x0000007f08087812 */ /* 0x000fe200078ec0ff */
[----:B0-----:R-:W-:Y:S01]  /*0280*/  IMAD.MOV.U32 R11, RZ, RZ, 0x3e800000 ;  /* 0x3e800000ff0b7424 */ /* 0x001fe200078e00ff */
[----:B-1----:R-:W-:Y:S01]  /*0290*/  UPRMT UR4, UR5, 0x654, UR4 ;  /* 0x0000065405047896 */ /* 0x002fe20008000004 */
[----:B---3--:R-:W-:Y:S01]  /*02a0*/  FADD R6, R6, 9.9999997473787516356e-06 ;  /* 0x3727c5ac06067421 */ /* 0x008fe20000000000 */
[----:B------:R-:W-:-:S03]  /*02b0*/  FADD R7, R7, 9.9999997473787516356e-06 ;  /* 0x3727c5ac07077421 */ /* 0x000fc60000000000 */
[----:B------:R-:W0:Y:S08]  /*02c0*/  MUFU.SQRT R15, R6 ;  /* 0x00000006000f7308 */ /* 0x000e300000002000 */
[----:B------:R-:W1:Y:S01]  /*02d0*/  MUFU.SQRT R12, R7 ;  /* 0x00000007000c7308 */ /* 0x000e620000002000 */
[C---:B0-----:R-:W-:Y:S02]  /*02e0*/  FSETP.GT.AND P1, PT, R15.reuse, 8.50705917302346158658e+37, PT ;  /* 0x7e8000000f00780b */ /* 0x041fe40003f24000 */
[----:B------:R-:W-:-:S02]  /*02f0*/  FSETP.GEU.AND P3, PT, R15, 1.175494350822287508e-38, PT ;  /* 0x008000000f00780b */ /* 0x000fc40003f6e000 */
[----:B------:R-:W-:Y:S01]  /*0300*/  FSEL R6, R11, 1, P1 ;  /* 0x3f8000000b067808 */ /* 0x000fe20000800000 */
[----:B--2---:R-:W-:Y:S01]  /*0310*/  FADD R2, -R4, R2 ;  /* 0x0000000204027221 */ /* 0x004fe20000000100 */
[----:B------:R-:W-:Y:S01]  /*0320*/  FADD R3, -R5, R3 ;  /* 0x0000000305037221 */ /* 0x000fe20000000100 */
[C---:B-1----:R-:W-:Y:S02]  /*0330*/  FSETP.GT.AND P2, PT, R12.reuse, 8.50705917302346158658e+37, PT ;  /* 0x7e8000000c00780b */ /* 0x042fe40003f44000 */
[----:B------:R-:W-:Y:S02]  /*0340*/  FSETP.GEU.AND P4, PT, R12, 1.175494350822287508e-38, PT ;  /* 0x008000000c00780b */ /* 0x000fe40003f8e000 */
[----:B------:R-:W-:Y:S02]  /*0350*/  FSEL R11, R11, 1, P2 ;  /* 0x3f8000000b0b7808 */ /* 0x000fe40001000000 */
[----:B------:R-:W-:Y:S02]  /*0360*/  @P1 FMUL R15, R15, 0.25 ;  /* 0x3e8000000f0f1820 */ /* 0x000fe40000400000 */
[----:B------:R-:W-:-:S02]  /*0370*/  @!P3 FMUL R6, R6, 16777216 ;  /* 0x4b8000000606b820 */ /* 0x000fc40000400000 */
[----:B------:R-:W-:-:S03]  /*0380*/  @!P3 FMUL R15, R15, 16777216 ;  /* 0x4b8000000f0fb820 */ /* 0x000fc60000400000 */
[----:B------:R-:W-:-:S03]  /*0390*/  @P2 FMUL R12, R12, 0.25 ;  /* 0x3e8000000c0c2820 */ /* 0x000fc60000400000 */
[----:B------:R-:W0:Y:S01]  /*03a0*/  MUFU.RCP R15, R15 ;  /* 0x0000000f000f7308 */ /* 0x000e220000001000 */
[----:B------:R-:W-:Y:S01]  /*03b0*/  @!P4 FMUL R11, R11, 16777216 ;  /* 0x4b8000000b0bc820 */ /* 0x000fe20000400000 */
[----:B------:R-:W-:-:S06]  /*03c0*/  @!P4 FMUL R12, R12, 16777216 ;  /* 0x4b8000000c0cc820 */ /* 0x000fcc0000400000 */
[----:B------:R-:W1:Y:S01]  /*03d0*/  MUFU.RCP R12, R12 ;  /* 0x0000000c000c7308 */ /* 0x000e620000001000 */
[----:B0-----:R-:W-:Y:S01]  /*03e0*/  FMUL R7, R15, R6 ;  /* 0x000000060f077220 */ /* 0x001fe20000400000 */
[----:B------:R-:W-:-:S03]  /*03f0*/  LEA R6, R8, UR4, 0x3 ;  /* 0x0000000408067c11 */ /* 0x000fc6000f8e18ff */
[----:B------:R-:W-:Y:S01]  /*0400*/  FMUL R7, R2, R7 ;  /* 0x0000000702077220 */ /* 0x000fe20000400000 */
[----:B------:R-:W-:Y:S01]  /*0410*/  LEA R2, R0, UR4, 0x3 ;  /* 0x0000000400027c11 */ /* 0x000fe2000f8e18ff */
[----:B-1----:R-:W-:Y:S02]  /*0420*/  FMUL R4, R12, R11 ;  /* 0x0000000b0c047220 */ /* 0x002fe40000400000 */
[----:B----4-:R-:W-:Y:S02]  /*0430*/  FFMA R7, R7, R16, R18 ;  /* 0x0000001007077223 */ /* 0x010fe40000000012 */
[----:B------:R-:W-:Y:S01]  /*0440*/  FMUL R4, R3, R4 ;  /* 0x0000000403047220 */ /* 0x000fe20000400000 */
[----:B------:R-:W-:Y:S02]  /*0450*/  PRMT R3, R8, 0x6540, R9 ;  /* 0x0000654008037816 */ /* 0x000fe40000000009 */
[----:B------:R-:W-:Y:S01]  /*0460*/  FSETP.GEU.AND P1, PT, R7, RZ, PT ;  /* 0x000000ff0700720b */ /* 0x000fe20003f2e000 */
[----:B------:R-:W-:Y:S01]  /*0470*/  FFMA R4, R4, R17, R19 ;  /* 0x0000001104047223 */ /* 0x000fe20000000013 */
[----:B------:R-:W-:-:S02]  /*0480*/  SHF.L.U32 R9, R9, 0x8, RZ ;  /* 0x0000000809097819 */ /* 0x000fc400000006ff */
[----:B------:R-:W-:Y:S02]  /*0490*/  FSEL R7, R7, RZ, P1 ;  /* 0x000000ff07077208 */ /* 0x000fe40000800000 */
[C---:B------:R-:W-:Y:S02]  /*04a0*/  FSETP.GEU.AND P2, PT, R4.reuse, RZ, PT ;  /* 0x000000ff0400720b */ /* 0x040fe40003f4e000 */
[----:B------:R-:W-:Y:S01]  /*04b0*/  LOP3.LUT R9, R9, 0x80, R8, 0xfe, !PT ;  /* 0x0000008009097812 */ /* 0x000fe200078efe08 */
[----:B------:R-:W-:Y:S01]  /*04c0*/  STS [R2], R7 ;  /* 0x0000000702007388 */ /* 0x000fe20000000800 */
[----:B------:R-:W-:Y:S02]  /*04d0*/  FSEL R0, R4, RZ, P2 ;  /* 0x000000ff04007208 */ /* 0x000fe40001000000 */
[----:B------:R-:W0:Y:S01]  /*04e0*/  LDC.64 R4, c[0x0][0x238] ;  /* 0x00008e00ff047b82 */ /* 0x000e220000000a00 */
[C---:B------:R-:W-:Y:S01]  /*04f0*/  ISETP.LT.AND P1, PT, R3.reuse, 0xd00, !P0 ;  /* 0x00000d000300780c */ /* 0x040fe20004721270 */
[----:B------:R-:W-:Y:S01]  /*0500*/  IMAD R3, R3, 0x4, R14 ;  /* 0x0000000403037824 */ /* 0x000fe200078e020e */
[----:B------:R0:W-:Y:S05]  /*0510*/  STS [R2+0x8], R0 ;  /* 0x0000080002007388 */ /* 0x0001ea0000000800 */
[----:B------:R-:W-:Y:S01]  /*0520*/  BAR.SYNC.DEFER_BLOCKING 0x0 ;  /* 0x0000000000007b1d */ /* 0x000fe20000010000 */
[----:B------:R-:W-:-:S02]  /*0530*/  ISETP.LT.AND P0, PT, R9, 0xd00, !P0 ;  /* 0x00000d000900780c */ /* 0x000fc40004701270 */
[----:B------:R-:W-:-:S04]  /*0540*/  LOP3.LUT R8, R8, 0x80, RZ, 0xfc, !PT ;  /* 0x0000008008087812 */ /* 0x000fc800078efcff */
[----:B------:R-:W-:Y:S01]  /*0550*/  LEA R8, R8, UR4, 0x3 ;  /* 0x0000000408087c11 */ /* 0x000fe2000f8e18ff */
[----:B0-----:R-:W-:Y:S01]  /*0560*/  IMAD.WIDE R2, R3, 0x4, R4 ;  /* 0x0000000403027825 */ /* 0x001fe200078e0204 */
[----:B------:R-:W0:Y:S04]  /*0570*/  LDS R11, [R6] ;  /* 0x00000000060b7984 */ /* 0x000e280000000800 */
[----:B0-----:R0:W-:Y:S02]  /*0580*/  @P1 STG.E desc[UR6][R2.64], R11 ;  /* 0x0000000b02001986 */ /* 0x0011e4000c101906 */
[----:B0-----:R-:W-:Y:S05]  /*0590*/  @!P0 EXIT ;  /* 0x000000000000894d */ /* 0x001fea0003800000 */
[----:B------:R-:W1:Y:S01]  /*05a0*/  LDS R7, [R8] ;  /* 0x0000000008077984 */ /* 0x000e620000000800 */
[----:B0-----:R-:W-:-:S05]  /*05b0*/  LEA R3, R9, R14, 0x2 ;  /* 0x0000000e09037211 */ /* 0x001fca00078e10ff */
[----:B------:R-:W-:-:S05]  /*05c0*/  IMAD.WIDE R2, R3, 0x4, R4 ;  /* 0x0000000403027825 */ /* 0x000fca00078e0204 */
[----:B-1----:R-:W-:Y:S01]  /*05d0*/  STG.E desc[UR6][R2.64], R7 ;  /* 0x0000000702007986 */ /* 0x002fe2000c101906 */
[----:B------:R-:W-:Y:S05]  /*05e0*/  EXIT ;  /* 0x000000000000794d */ /* 0x000fea0003800000 */
.L_x_0:
[----:B------:R-:W-:-:S00]  /*05f0*/  BRA `(.L_x_0) ;  /* 0xfffffffc00fc7947 */ /* 0x000fc0000383ffff */
[----:B------:R-:W-:-:S00]  /*0600*/  NOP ;  /* 0x0000000000007918 */ /* 0x000fc00000000000 */
[----:B------:R-:W-:-:S00]  /*0610*/  NOP ;  /* 0x0000000000007918 */ /* 0x000fc00000000000 */
[----:B------:R-:W-:-:S00]  /*0620*/  NOP ;  /* 0x0000000000007918 */ /* 0x000fc00000000000 */
[----:B------:R-:W-:-:S00]  /*0630*/  NOP ;  /* 0x0000000000007918 */ /* 0x000fc00000000000 */
[----:B------:R-:W-:-:S00]  /*0640*/  NOP ;  /* 0x0000000000007918 */ /* 0x000fc00000000000 */
[----:B------:R-:W-:-:S00]  /*0650*/  NOP ;  /* 0x0000000000007918 */ /* 0x000fc00000000000 */
[----:B------:R-:W-:-:S00]  /*0660*/  NOP ;  /* 0x0000000000007918 */ /* 0x000fc00000000000 */
[----:B------:R-:W-:-:S00]  /*0670*/  NOP ;  /* 0x0000000000007918 */ /* 0x000fc00000000000 */
.L_x_1:


//--------------------- .nv.global.init           --------------------------
	.section	.nv.global.init,"aw",@progbits
.nv.global.init:
	.type		_$_str,@object
	.size		_$_str,(_$_str_$_2 - _$_str)
_$_str:
        /*0000*/ 	.byte	0x5f, 0x5f, 0x43, 0x55, 0x44, 0x41, 0x5f, 0x46, 0x54, 0x5a, 0x00
	.type		_$_str_$_2,@object
	.size		_$_str_$_2,(.L_1 - _$_str_$_2)
_$_str_$_2:
        /*000b*/ 	.byte	0x5f, 0x5f, 0x43, 0x55, 0x44, 0x41, 0x5f, 0x50, 0x52, 0x45, 0x43, 0x5f, 0x53, 0x51, 0x52, 0x54
        /*001b*/ 	.byte	0x00
.L_1:


//--------------------- .nv.shared.triton_poi_fused__native_batch_norm_legit_no_training_relu_60 --------------------------
	.section	.nv.shared.triton_poi_fused__native_batch_norm_legit_no_training_relu_60,"aw",@nobits
	.sectionflags	@""
	.align	16
	.zero		1024


//--------------------- .nv.constant0.triton_poi_fused__native_batch_norm_legit_no_training_relu_60 --------------------------
	.section	.nv.constant0.triton_poi_fused__native_batch_norm_legit_no_training_relu_60,"a",@progbits
	.sectionflags	@""
	.align	4
.nv.constant0.triton_poi_fused__native_batch_norm_legit_no_training_relu_60:
	.zero		584
